//
// Generated by NVIDIA NVVM Compiler
//
// Compiler Build ID: CL-36424714
// Cuda compilation tools, release 13.0, V13.0.88
// Based on NVVM 20.0.0
//

.version 9.0
.target sm_100
.address_size 64


.entry _Z16life_step_kernelPKmPmii(
	.param .u64 .ptr .align 1 _Z16life_step_kernelPKmPmii_param_0,
	.param .u64 .ptr .align 1 _Z16life_step_kernelPKmPmii_param_1,
	.param .u32 _Z16life_step_kernelPKmPmii_param_2,
	.param .u32 _Z16life_step_kernelPKmPmii_param_3
)
{
	.reg .pred 	%p<10>;
	.reg .b32 	%r<50>;
	.reg .b64 	%rd<111>;

	ld.param.u64 	%rd21, [_Z16life_step_kernelPKmPmii_param_0];
	ld.param.u64 	%rd22, [_Z16life_step_kernelPKmPmii_param_1];
	ld.param.u32 	%r7, [_Z16life_step_kernelPKmPmii_param_2];
	ld.param.u32 	%r8, [_Z16life_step_kernelPKmPmii_param_3];
	mov.u32 	%r9, %ctaid.x;
	mov.u32 	%r10, %ntid.x;
	mov.u32 	%r11, %tid.x;
	mad.lo.s32 	%r1, %r9, %r10, %r11;
	mul.lo.s32 	%r12, %r8, %r7;
	setp.ge.u32 	%p1, %r1, %r12;
	@%p1 bra 	$L__BB0_16;
	div.u32 	%r2, %r1, %r8;
	mul.lo.s32 	%r13, %r2, %r8;
	sub.s32 	%r3, %r1, %r13;
	setp.eq.s32 	%p2, %r3, 0;
	add.s32 	%r4, %r3, 1;
	sub.s32 	%r5, %r1, %r8;
	add.s32 	%r6, %r8, %r1;
	mul.wide.u32 	%rd26, %r1, 8;
	add.s64 	%rd24, %rd21, %rd26;
	// begin inline asm
	ld.global.nc.u64 %rd23, [%rd24];
	// end inline asm
	mov.b64 	%rd101, 0;
	@%p2 bra 	$L__BB0_3;
	add.s32 	%r14, %r1, -1;
	mul.wide.u32 	%rd29, %r14, 8;
	add.s64 	%rd28, %rd21, %rd29;
	// begin inline asm
	ld.global.nc.u64 %rd101, [%rd28];
	// end inline asm
$L__BB0_3:
	setp.ge.u32 	%p3, %r4, %r8;
	mov.b64 	%rd102, 0;
	@%p3 bra 	$L__BB0_5;
	add.s64 	%rd32, %rd24, 8;
	// begin inline asm
	ld.global.nc.u64 %rd102, [%rd32];
	// end inline asm
$L__BB0_5:
	setp.lt.u32 	%p4, %r1, %r8;
	mov.b64 	%rd104, 0;
	mov.u64 	%rd105, %rd104;
	mov.u64 	%rd106, %rd104;
	@%p4 bra 	$L__BB0_10;
	setp.eq.s32 	%p5, %r3, 0;
	mul.wide.u32 	%rd37, %r5, 8;
	add.s64 	%rd35, %rd21, %rd37;
	// begin inline asm
	ld.global.nc.u64 %rd105, [%rd35];
	// end inline asm
	mov.b64 	%rd104, 0;
	@%p5 bra 	$L__BB0_8;
	add.s32 	%r15, %r5, -1;
	mul.wide.u32 	%rd40, %r15, 8;
	add.s64 	%rd39, %rd21, %rd40;
	// begin inline asm
	ld.global.nc.u64 %rd104, [%rd39];
	// end inline asm
$L__BB0_8:
	setp.ge.u32 	%p6, %r4, %r8;
	mov.b64 	%rd106, 0;
	@%p6 bra 	$L__BB0_10;
	add.s32 	%r16, %r5, 1;
	mul.wide.u32 	%rd44, %r16, 8;
	add.s64 	%rd43, %rd21, %rd44;
	// begin inline asm
	ld.global.nc.u64 %rd106, [%rd43];
	// end inline asm
$L__BB0_10:
	add.s32 	%r17, %r2, 1;
	setp.ge.u32 	%p7, %r17, %r7;
	mov.b64 	%rd108, 0;
	mov.u64 	%rd109, %rd108;
	mov.u64 	%rd110, %rd108;
	@%p7 bra 	$L__BB0_15;
	setp.eq.s32 	%p8, %r3, 0;
	mul.wide.u32 	%rd49, %r6, 8;
	add.s64 	%rd47, %rd21, %rd49;
	// begin inline asm
	ld.global.nc.u64 %rd109, [%rd47];
	// end inline asm
	mov.b64 	%rd108, 0;
	@%p8 bra 	$L__BB0_13;
	add.s32 	%r18, %r6, -1;
	mul.wide.u32 	%rd52, %r18, 8;
	add.s64 	%rd51, %rd21, %rd52;
	// begin inline asm
	ld.global.nc.u64 %rd108, [%rd51];
	// end inline asm
$L__BB0_13:
	setp.ge.u32 	%p9, %r4, %r8;
	mov.b64 	%rd110, 0;
	@%p9 bra 	$L__BB0_15;
	add.s32 	%r19, %r6, 1;
	mul.wide.u32 	%rd56, %r19, 8;
	add.s64 	%rd55, %rd21, %rd56;
	// begin inline asm
	ld.global.nc.u64 %rd110, [%rd55];
	// end inline asm
$L__BB0_15:
	mov.b64 	{%r20, %r21}, %rd104;
	mov.b64 	{%r22, %r23}, %rd105;
	shf.l.wrap.b32 	%r24, %r21, %r22, 1;
	shf.l.wrap.b32 	%r25, %r22, %r23, 1;
	mov.b64 	%rd57, {%r24, %r25};
	mov.b64 	{%r26, %r27}, %rd106;
	shf.l.wrap.b32 	%r28, %r23, %r26, 31;
	shf.l.wrap.b32 	%r29, %r22, %r23, 31;
	mov.b64 	%rd58, {%r29, %r28};
	xor.b64  	%rd59, %rd57, %rd105;
	xor.b64  	%rd60, %rd59, %rd58;
	or.b64  	%rd61, %rd58, %rd105;
	and.b64  	%rd62, %rd61, %rd57;
	and.b64  	%rd63, %rd58, %rd105;
	or.b64  	%rd64, %rd62, %rd63;
	mov.b64 	{%r30, %r31}, %rd101;
	mov.b64 	{%r32, %r33}, %rd23;
	shf.l.wrap.b32 	%r34, %r31, %r32, 1;
	shf.l.wrap.b32 	%r35, %r32, %r33, 1;
	mov.b64 	%rd65, {%r34, %r35};
	mov.b64 	{%r36, %r37}, %rd102;
	shf.l.wrap.b32 	%r38, %r33, %r36, 31;
	shf.l.wrap.b32 	%r39, %r32, %r33, 31;
	mov.b64 	%rd66, {%r39, %r38};
	xor.b64  	%rd67, %rd66, %rd65;
	and.b64  	%rd68, %rd66, %rd65;
	mov.b64 	{%r40, %r41}, %rd108;
	mov.b64 	{%r42, %r43}, %rd109;
	shf.l.wrap.b32 	%r44, %r41, %r42, 1;
	shf.l.wrap.b32 	%r45, %r42, %r43, 1;
	mov.b64 	%rd69, {%r44, %r45};
	mov.b64 	{%r46, %r47}, %rd110;
	shf.l.wrap.b32 	%r48, %r43, %r46, 31;
	shf.l.wrap.b32 	%r49, %r42, %r43, 31;
	mov.b64 	%rd70, {%r49, %r48};
	xor.b64  	%rd71, %rd69, %rd109;
	xor.b64  	%rd72, %rd71, %rd70;
	or.b64  	%rd73, %rd70, %rd109;
	and.b64  	%rd74, %rd73, %rd69;
	and.b64  	%rd75, %rd70, %rd109;
	or.b64  	%rd76, %rd74, %rd75;
	xor.b64  	%rd77, %rd72, %rd60;
	and.b64  	%rd78, %rd72, %rd60;
	xor.b64  	%rd79, %rd76, %rd64;
	and.b64  	%rd80, %rd76, %rd64;
	xor.b64  	%rd81, %rd79, %rd78;
	xor.b64  	%rd82, %rd77, %rd67;
	and.b64  	%rd83, %rd77, %rd67;
	and.b64  	%rd84, %rd81, %rd68;
	xor.b64  	%rd85, %rd83, %rd68;
	xor.b64  	%rd86, %rd85, %rd81;
	or.b64  	%rd87, %rd78, %rd83;
	and.b64  	%rd88, %rd79, %rd87;
	or.b64  	%rd89, %rd88, %rd80;
	or.b64  	%rd90, %rd89, %rd84;
	or.b64  	%rd91, %rd90, %rd82;
	not.b64 	%rd92, %rd91;
	not.b64 	%rd93, %rd90;
	and.b64  	%rd94, %rd82, %rd93;
	and.b64  	%rd95, %rd23, %rd92;
	or.b64  	%rd96, %rd95, %rd94;
	and.b64  	%rd97, %rd96, %rd86;
	cvta.to.global.u64 	%rd98, %rd22;
	mul.wide.u32 	%rd99, %r1, 8;
	add.s64 	%rd100, %rd98, %rd99;
	st.global.u64 	[%rd100], %rd97;
$L__BB0_16:
	ret;

}


// ===== COMPILED SASS (sm_100) =====

	.target	sm_100

	.elftype	@"ET_EXEC"


//--------------------- .note.nv.tkinfo           --------------------------
	.section	.note.nv.tkinfo,"",@"SHT_NOTE"
	.sectionflags	@"SHF_NOTE_NV_TKINFO"
	.tkinfo
        /*0018*/ 	.word	0x00000002
        /*0030*/ 	.string	""
        /*0030*/ 	.string	"ptxas"
        /*0030*/ 	.string	"Cuda compilation tools, release 13.0, V13.0.88"
        /*0030*/ 	.string	"Build cuda_13.0.r13.0/compiler.36424714_0"
        /*0030*/ 	.string	"-arch sm_100 -m 64 "



//--------------------- .note.nv.cuinfo           --------------------------
	.section	.note.nv.cuinfo,"",@"SHT_NOTE"
	.sectionflags	@"SHF_NOTE_NV_CUINFO"
        /*0018*/ 	.short	0x0002
        /*001a*/ 	.short	0x0064
        /*001c*/ 	.short	0x0082
	.zero		2


//--------------------- .nv.info                  --------------------------
	.section	.nv.info,"",@"SHT_CUDA_INFO"
	.align	4


	//----- nvinfo : EIATTR_REGCOUNT
	.align		4
        /*0000*/ 	.byte	0x04, 0x2f
        /*0002*/ 	.short	(.L_1 - .L_0)
	.align		4
.L_0:
        /*0004*/ 	.word	index@(_Z16life_step_kernelPKmPmii)
        /*0008*/ 	.word	0x00000020


	//----- nvinfo : EIATTR_FRAME_SIZE
	.align		4
.L_1:
        /*000c*/ 	.byte	0x04, 0x11
        /*000e*/ 	.short	(.L_3 - .L_2)
	.align		4
.L_2:
        /*0010*/ 	.word	index@(_Z16life_step_kernelPKmPmii)
        /*0014*/ 	.word	0x00000000


	//----- nvinfo : EIATTR_MIN_STACK_SIZE
	.align		4
.L_3:
        /*0018*/ 	.byte	0x04, 0x12
        /*001a*/ 	.short	(.L_5 - .L_4)
	.align		4
.L_4:
        /*001c*/ 	.word	index@(_Z16life_step_kernelPKmPmii)
        /*0020*/ 	.word	0x00000000
.L_5:


//--------------------- .nv.compat                --------------------------
	.section	.nv.compat,"",@"SHT_CUDA_COMPAT_INFO"
	.align	4
        /*0000*/ 	.byte	0x02, 0x09, 0x00, 0x00, 0x02, 0x02, 0x01, 0x00, 0x02, 0x05, 0x05, 0x00, 0x03, 0x07, 0x01, 0x01
        /*0010*/ 	.byte	0x02, 0x03, 0x00, 0x00, 0x02, 0x06, 0x01, 0x00, 0x04, 0x0b, 0x08, 0x00, 0x09, 0x00, 0x00, 0x00
        /*0020*/ 	.byte	0x00, 0x00, 0x00, 0x00


//--------------------- .nv.info._Z16life_step_kernelPKmPmii --------------------------
	.section	.nv.info._Z16life_step_kernelPKmPmii,"",@"SHT_CUDA_INFO"
	.sectionflags	@""
	.align	4


	//----- nvinfo : EIATTR_CUDA_API_VERSION
	.align		4
        /*0000*/ 	.byte	0x04, 0x37
        /*0002*/ 	.short	(.L_7 - .L_6)
.L_6:
        /*0004*/ 	.word	0x00000082


	//----- nvinfo : EIATTR_KPARAM_INFO
	.align		4
.L_7:
        /*0008*/ 	.byte	0x04, 0x17
        /*000a*/ 	.short	(.L_9 - .L_8)
.L_8:
        /*000c*/ 	.word	0x00000000
        /*0010*/ 	.short	0x0003
        /*0012*/ 	.short	0x0014
        /*0014*/ 	.byte	0x00, 0xf0, 0x11, 0x00


	//----- nvinfo : EIATTR_KPARAM_INFO
	.align		4
.L_9:
        /*0018*/ 	.byte	0x04, 0x17
        /*001a*/ 	.short	(.L_11 - .L_10)
.L_10:
        /*001c*/ 	.word	0x00000000
        /*0020*/ 	.short	0x0002
        /*0022*/ 	.short	0x0010
        /*0024*/ 	.byte	0x00, 0xf0, 0x11, 0x00


	//----- nvinfo : EIATTR_KPARAM_INFO
	.align		4
.L_11:
        /*0028*/ 	.byte	0x04, 0x17
        /*002a*/ 	.short	(.L_13 - .L_12)
.L_12:
        /*002c*/ 	.word	0x00000000
        /*0030*/ 	.short	0x0001
        /*0032*/ 	.short	0x0008
        /*0034*/ 	.byte	0x00, 0xf5, 0x21, 0x00


	//----- nvinfo : EIATTR_KPARAM_INFO
	.align		4
.L_13:
        /*0038*/ 	.byte	0x04, 0x17
        /*003a*/ 	.short	(.L_15 - .L_14)
.L_14:
        /*003c*/ 	.word	0x00000000
        /*0040*/ 	.short	0x0000
        /*0042*/ 	.short	0x0000
        /*0044*/ 	.byte	0x00, 0xf5, 0x21, 0x00


	//----- nvinfo : EIATTR_SPARSE_MMA_MASK
	.align		4
.L_15:
        /*0048*/ 	.byte	0x03, 0x50
        /*004a*/ 	.short	0x0000


	//----- nvinfo : EIATTR_MAXREG_COUNT
	.align		4
        /*004c*/ 	.byte	0x03, 0x1b
        /*004e*/ 	.short	0x00ff


	//----- nvinfo : EIATTR_MERCURY_ISA_VERSION
	.align		4
        /*0050*/ 	.byte	0x03, 0x5f
        /*0052*/ 	.short	0x0101


	//----- nvinfo : EIATTR_VRC_CTA_INIT_COUNT
	.align		4
        /*0054*/ 	.byte	0x02, 0x4a
	.zero		1
	.zero		1


	//----- nvinfo : EIATTR_EXIT_INSTR_OFFSETS
	.align		4
        /*0058*/ 	.byte	0x04, 0x1c
        /*005a*/ 	.short	(.L_17 - .L_16)


	//   ....[0]....
.L_16:
        /*005c*/ 	.word	0x00000080


	//   ....[1]....
        /*0060*/ 	.word	0x000007a0


	//----- nvinfo : EIATTR_CRS_STACK_SIZE
	.align		4
.L_17:
        /*0064*/ 	.byte	0x04, 0x1e
        /*0066*/ 	.short	(.L_19 - .L_18)
.L_18:
        /*0068*/ 	.word	0x00000000


	//----- nvinfo : EIATTR_CBANK_PARAM_SIZE
	.align		4
.L_19:
        /*006c*/ 	.byte	0x03, 0x19
        /*006e*/ 	.short	0x0018


	//----- nvinfo : EIATTR_PARAM_CBANK
	.align		4
        /*0070*/ 	.byte	0x04, 0x0a
        /*0072*/ 	.short	(.L_21 - .L_20)
	.align		4
.L_20:
        /*0074*/ 	.word	index@(.nv.constant0._Z16life_step_kernelPKmPmii)
        /*0078*/ 	.short	0x0380
        /*007a*/ 	.short	0x0018


	//----- nvinfo : EIATTR_SW_WAR
	.align		4
.L_21:
        /*007c*/ 	.byte	0x04, 0x36
        /*007e*/ 	.short	(.L_23 - .L_22)
.L_22:
        /*0080*/ 	.word	0x00000008
.L_23:


//--------------------- .nv.callgraph             --------------------------
	.section	.nv.callgraph,"",@"SHT_CUDA_CALLGRAPH"
	.align	4
	.sectionentsize	8
	.align		4
        /*0000*/ 	.word	0x00000000
	.align		4
        /*0004*/ 	.word	0xffffffff
	.align		4
        /*0008*/ 	.word	0x00000000
	.align		4
        /*000c*/ 	.word	0xfffffffe
	.align		4
        /*0010*/ 	.word	0x00000000
	.align		4
        /*0014*/ 	.word	0xfffffffd
	.align		4
        /*0018*/ 	.word	0x00000000
	.align		4
        /*001c*/ 	.word	0xfffffffc


//--------------------- .text._Z16life_step_kernelPKmPmii --------------------------
	.section	.text._Z16life_step_kernelPKmPmii,"ax",@progbits
	.align	128
.text._Z16life_step_kernelPKmPmii:
        .type           _Z16life_step_kernelPKmPmii,@function
        .size           _Z16life_step_kernelPKmPmii,(.L_x_5 - _Z16life_step_kernelPKmPmii)
        .other          _Z16life_step_kernelPKmPmii,@"STO_CUDA_ENTRY STV_DEFAULT"
_Z16life_step_kernelPKmPmii:
[----:B------:R-:W-:Y:S01]  /*0000*/  LDC R1, c[0x0][0x37c] ;  /* 0x0000df00ff017b82 */ /* 0x000fe20000000800 */
[----:B------:R-:W0:Y:S07]  /*0010*/  S2R R0, SR_TID.X ;  /* 0x0000000000007919 */ /* 0x000e2e0000002100 */
[----:B------:R-:W0:Y:S01]  /*0020*/  S2UR UR5, SR_CTAID.X ;  /* 0x00000000000579c3 */ /* 0x000e220000002500 */
[----:B------:R-:W1:Y:S07]  /*0030*/  LDCU.64 UR6, c[0x0][0x390] ;  /* 0x00007200ff0677ac */ /* 0x000e6e0008000a00 */
[----:B------:R-:W0:Y:S01]  /*0040*/  LDC R11, c[0x0][0x360] ;  /* 0x0000d800ff0b7b82 */ /* 0x000e220000000800 */
[----:B-1----:R-:W-:Y:S01]  /*0050*/  UIMAD UR4, UR7, UR6, URZ ;  /* 0x00000006070472a4 */ /* 0x002fe2000f8e02ff */
[----:B0-----:R-:W-:-:S05]  /*0060*/  IMAD R11, R11, UR5, R0 ;  /* 0x000000050b0b7c24 */ /* 0x001fca000f8e0200 */
[----:B------:R-:W-:-:S13]  /*0070*/  ISETP.GE.U32.AND P0, PT, R11, UR4, PT ;  /* 0x000000040b007c0c */ /* 0x000fda000bf06070 */
[----:B------:R-:W-:Y:S05]  /*0080*/  @P0 EXIT ;  /* 0x000000000000094d */ /* 0x000fea0003800000 */
[----:B------:R-:W0:Y:S01]  /*0090*/  I2F.U32.RP R0, UR7 ;  /* 0x0000000700007d06 */ /* 0x000e220008209000 */
[----:B------:R-:W-:Y:S01]  /*00a0*/  ISETP.NE.U32.AND P2, PT, RZ, UR7, PT ;  /* 0x00000007ff007c0c */ /* 0x000fe2000bf45070 */
[----:B------:R-:W1:Y:S01]  /*00b0*/  LDCU.64 UR4, c[0x0][0x358] ;  /* 0x00006b00ff0477ac */ /* 0x000e620008000a00 */
[----:B------:R-:W-:Y:S02]  /*00c0*/  IMAD.MOV.U32 R13, RZ, RZ, RZ ;  /* 0x000000ffff0d7224 */ /* 0x000fe400078e00ff */
[----:B------:R-:W-:-:S03]  /*00d0*/  IMAD.MOV.U32 R15, RZ, RZ, RZ ;  /* 0x000000ffff0f7224 */ /* 0x000fc600078e00ff */
[----:B0-----:R-:W0:Y:S02]  /*00e0*/  MUFU.RCP R0, R0 ;  /* 0x0000000000007308 */ /* 0x001e240000001000 */
[----:B0-----:R-:W-:-:S06]  /*00f0*/  VIADD R2, R0, 0xffffffe ;  /* 0x0ffffffe00027836 */ /* 0x001fcc0000000000 */
[----:B------:R0:W2:Y:S02]  /*0100*/  F2I.FTZ.U32.TRUNC.NTZ R3, R2 ;  /* 0x0000000200037305 */ /* 0x0000a4000021f000 */
[----:B0-----:R-:W-:Y:S02]  /*0110*/  IMAD.MOV.U32 R2, RZ, RZ, RZ ;  /* 0x000000ffff027224 */ /* 0x001fe400078e00ff */
[----:B--2---:R-:W-:-:S04]  /*0120*/  IMAD.MOV R5, RZ, RZ, -R3 ;  /* 0x000000ffff057224 */ /* 0x004fc800078e0a03 */
[----:B------:R-:W-:-:S04]  /*0130*/  IMAD R5, R5, UR7, RZ ;  /* 0x0000000705057c24 */ /* 0x000fc8000f8e02ff */
[----:B------:R-:W-:-:S06]  /*0140*/  IMAD.HI.U32 R4, R3, R5, R2 ;  /* 0x0000000503047227 */ /* 0x000fcc00078e0002 */
[----:B------:R-:W-:-:S04]  /*0150*/  IMAD.HI.U32 R6, R4, R11, RZ ;  /* 0x0000000b04067227 */ /* 0x000fc800078e00ff */
[----:B------:R-:W-:-:S04]  /*0160*/  IMAD.MOV R4, RZ, RZ, -R6 ;  /* 0x000000ffff047224 */ /* 0x000fc800078e0a06 */
[----:B------:R-:W-:Y:S02]  /*0170*/  IMAD R3, R4, UR7, R11 ;  /* 0x0000000704037c24 */ /* 0x000fe4000f8e020b */
[----:B------:R-:W0:Y:S03]  /*0180*/  LDC.64 R4, c[0x0][0x380] ;  /* 0x0000e000ff047b82 */ /* 0x000e260000000a00 */
[----:B------:R-:W-:-:S13]  /*0190*/  ISETP.GE.U32.AND P0, PT, R3, UR7, PT ;  /* 0x0000000703007c0c */ /* 0x000fda000bf06070 */
[----:B------:R-:W-:Y:S02]  /*01a0*/  @P0 VIADD R3, R3, -UR7 ;  /* 0x8000000703030c36 */ /* 0x000fe40008000000 */
[----:B------:R-:W-:-:S03]  /*01b0*/  @P0 VIADD R6, R6, 0x1 ;  /* 0x0000000106060836 */ /* 0x000fc60000000000 */
[----:B------:R-:W-:Y:S01]  /*01c0*/  ISETP.GE.U32.AND P1, PT, R3, UR7, PT ;  /* 0x0000000703007c0c */ /* 0x000fe2000bf26070 */
[C---:B0-----:R-:W-:Y:S01]  /*01d0*/  IMAD.WIDE.U32 R8, R11.reuse, 0x8, R4 ;  /* 0x000000080b087825 */ /* 0x041fe200078e0004 */
[----:B------:R-:W-:Y:S03]  /*01e0*/  BSSY.RECONVERGENT B0, `(.L_x_0) ;  /* 0x0000021000007945 */ /* 0x000fe60003800200 */
[----:B------:R-:W-:Y:S01]  /*01f0*/  VIADD R29, R11, UR7 ;  /* 0x000000070b1d7c36 */ /* 0x000fe20008000000 */
[----:B-1----:R-:W5:Y:S07]  /*0200*/  LDG.E.64.CONSTANT R2, desc[UR4][R8.64] ;  /* 0x0000000408027981 */ /* 0x002f6e000c1e9b00 */
[----:B------:R-:W-:Y:S01]  /*0210*/  @P1 VIADD R6, R6, 0x1 ;  /* 0x0000000106061836 */ /* 0x000fe20000000000 */
[----:B------:R-:W-:-:S05]  /*0220*/  @!P2 LOP3.LUT R6, RZ, UR7, RZ, 0x33, !PT ;  /* 0x00000007ff06ac12 */ /* 0x000fca000f8e33ff */
[----:B------:R-:W-:-:S04]  /*0230*/  IMAD.MOV R0, RZ, RZ, -R6 ;  /* 0x000000ffff007224 */ /* 0x000fc800078e0a06 */
[----:B------:R-:W-:-:S05]  /*0240*/  IMAD R0, R0, UR7, R11 ;  /* 0x0000000700007c24 */ /* 0x000fca000f8e020b */
[C---:B------:R-:W-:Y:S01]  /*0250*/  ISETP.NE.AND P0, PT, R0.reuse, RZ, PT ;  /* 0x000000ff0000720c */ /* 0x040fe20003f05270 */
[----:B------:R-:W-:Y:S01]  /*0260*/  VIADD R0, R0, 0x1 ;  /* 0x0000000100007836 */ /* 0x000fe20000000000 */
[----:B------:R-:W-:-:S04]  /*0270*/  ISETP.GE.U32.AND P2, PT, R11, UR7, PT ;  /* 0x000000070b007c0c */ /* 0x000fc8000bf46070 */
[----:B------:R-:W-:-:S07]  /*0280*/  ISETP.GE.U32.AND P1, PT, R0, UR7, PT ;  /* 0x0000000700007c0c */ /* 0x000fce000bf26070 */
[----:B------:R-:W-:-:S04]  /*0290*/  @P0 VIADD R23, R11, 0xffffffff ;  /* 0xffffffff0b170836 */ /* 0x000fc80000000000 */
[----:B------:R-:W-:Y:S02]  /*02a0*/  @P0 IMAD.WIDE.U32 R22, R23, 0x8, R4 ;  /* 0x0000000817160825 */ /* 0x000fe400078e0004 */
[----:B------:R0:W5:Y:S04]  /*02b0*/  @!P1 LDG.E.CONSTANT R15, desc[UR4][R8.64+0x8] ;  /* 0x00000804080f9981 */ /* 0x000168000c1e9900 */
[----:B------:R1:W5:Y:S01]  /*02c0*/  @P0 LDG.E.CONSTANT R13, desc[UR4][R22.64+0x4] ;  /* 0x00000404160d0981 */ /* 0x000362000c1e9900 */
[----:B------:R-:W-:Y:S02]  /*02d0*/  VIADD R6, R6, 0x1 ;  /* 0x0000000106067836 */ /* 0x000fe40000000000 */
[----:B------:R-:W-:Y:S02]  /*02e0*/  IMAD.MOV.U32 R27, RZ, RZ, RZ ;  /* 0x000000ffff1b7224 */ /* 0x000fe400078e00ff */
[----:B------:R-:W-:Y:S01]  /*02f0*/  IMAD.MOV.U32 R17, RZ, RZ, RZ ;  /* 0x000000ffff117224 */ /* 0x000fe200078e00ff */
[----:B------:R-:W-:Y:S01]  /*0300*/  ISETP.GE.U32.AND P3, PT, R6, UR6, PT ;  /* 0x0000000606007c0c */ /* 0x000fe2000bf66070 */
[----:B------:R-:W-:Y:S01]  /*0310*/  IMAD.MOV.U32 R19, RZ, RZ, RZ ;  /* 0x000000ffff137224 */ /* 0x000fe200078e00ff */
[----:B------:R-:W-:Y:S01]  /*0320*/  CS2R R6, SRZ ;  /* 0x0000000000067805 */ /* 0x000fe2000001ff00 */
[----:B------:R-:W-:Y:S01]  /*0330*/  IMAD.MOV.U32 R21, RZ, RZ, RZ ;  /* 0x000000ffff157224 */ /* 0x000fe200078e00ff */
[----:B0-----:R-:W-:Y:S01]  /*0340*/  CS2R R8, SRZ ;  /* 0x0000000000087805 */ /* 0x001fe2000001ff00 */
[----:B-1----:R-:W-:Y:S08]  /*0350*/  @!P2 BRA `(.L_x_1) ;  /* 0x000000000024a947 */ /* 0x002ff00003800000 */
[----:B------:R-:W-:-:S04]  /*0360*/  VIADD R9, R11, -UR7 ;  /* 0x800000070b097c36 */ /* 0x000fc80008000000 */
[C---:B------:R-:W-:Y:S02]  /*0370*/  @P0 VIADD R23, R9.reuse, 0xffffffff ;  /* 0xffffffff09170836 */ /* 0x040fe40000000000 */
[C---:B------:R-:W-:Y:S02]  /*0380*/  @!P1 VIADD R25, R9.reuse, 0x1 ;  /* 0x0000000109199836 */ /* 0x040fe40000000000 */
[----:B------:R-:W-:-:S04]  /*0390*/  IMAD.WIDE.U32 R8, R9, 0x8, R4 ;  /* 0x0000000809087825 */ /* 0x000fc800078e0004 */
[--C-:B------:R-:W-:Y:S02]  /*03a0*/  @P0 IMAD.WIDE.U32 R22, R23, 0x8, R4.reuse ;  /* 0x0000000817160825 */ /* 0x100fe400078e0004 */
[----:B------:R-:W5:Y:S02]  /*03b0*/  LDG.E.64.CONSTANT R8, desc[UR4][R8.64] ;  /* 0x0000000408087981 */ /* 0x000f64000c1e9b00 */
[----:B------:R-:W-:Y:S02]  /*03c0*/  @!P1 IMAD.WIDE.U32 R24, R25, 0x8, R4 ;  /* 0x0000000819189825 */ /* 0x000fe400078e0004 */
[----:B------:R0:W5:Y:S04]  /*03d0*/  @P0 LDG.E.CONSTANT R27, desc[UR4][R22.64+0x4] ;  /* 0x00000404161b0981 */ /* 0x000168000c1e9900 */
[----:B------:R0:W5:Y:S02]  /*03e0*/  @!P1 LDG.E.CONSTANT R17, desc[UR4][R24.64] ;  /* 0x0000000418119981 */ /* 0x000164000c1e9900 */
.L_x_1:
[----:B------:R-:W-:Y:S05]  /*03f0*/  BSYNC.RECONVERGENT B0 ;  /* 0x0000000000007941 */ /* 0x000fea0003800200 */
.L_x_0:
[----:B------:R-:W-:Y:S04]  /*0400*/  BSSY.RECONVERGENT B0, `(.L_x_2) ;  /* 0x000000a000007945 */ /* 0x000fe80003800200 */
[----:B------:R-:W-:Y:S05]  /*0410*/  @P3 BRA `(.L_x_3) ;  /* 0x0000000000203947 */ /* 0x000fea0003800000 */
[C---:B0-----:R-:W-:Y:S02]  /*0420*/  @P0 VIADD R23, R29.reuse, 0xffffffff ;  /* 0xffffffff1d170836 */ /* 0x041fe40000000000 */
[C---:B------:R-:W-:Y:S02]  /*0430*/  @!P1 VIADD R25, R29.reuse, 0x1 ;  /* 0x000000011d199836 */ /* 0x040fe40000000000 */
[----:B------:R-:W-:-:S04]  /*0440*/  IMAD.WIDE.U32 R6, R29, 0x8, R4 ;  /* 0x000000081d067825 */ /* 0x000fc800078e0004 */
[--C-:B------:R-:W-:Y:S02]  /*0450*/  @P0 IMAD.WIDE.U32 R22, R23, 0x8, R4.reuse ;  /* 0x0000000817160825 */ /* 0x100fe400078e0004 */
[----:B------:R-:W5:Y:S02]  /*0460*/  LDG.E.64.CONSTANT R6, desc[UR4][R6.64] ;  /* 0x0000000406067981 */ /* 0x000f64000c1e9b00 */
[----:B------:R-:W-:Y:S02]  /*0470*/  @!P1 IMAD.WIDE.U32 R4, R25, 0x8, R4 ;  /* 0x0000000819049825 */ /* 0x000fe400078e0004 */
[----:B------:R1:W5:Y:S04]  /*0480*/  @P0 LDG.E.CONSTANT R19, desc[UR4][R22.64+0x4] ;  /* 0x0000040416130981 */ /* 0x000368000c1e9900 */
[----:B------:R1:W5:Y:S02]  /*0490*/  @!P1 LDG.E.CONSTANT R21, desc[UR4][R4.64] ;  /* 0x0000000404159981 */ /* 0x000364000c1e9900 */
.L_x_3:
[----:B------:R-:W-:Y:S05]  /*04a0*/  BSYNC.RECONVERGENT B0 ;  /* 0x0000000000007941 */ /* 0x000fea0003800200 */
.L_x_2:
[----:B-----5:R-:W-:Y:S02]  /*04b0*/  SHF.L.W.U32.HI R27, R27, 0x1, R8 ;  /* 0x000000011b1b7819 */ /* 0x020fe40000010e08 */
[C---:B------:R-:W-:Y:S02]  /*04c0*/  SHF.L.W.U32.HI R0, R8.reuse, 0x1f, R9 ;  /* 0x0000001f08007819 */ /* 0x040fe40000010e09 */
[----:B------:R-:W-:Y:S02]  /*04d0*/  SHF.L.W.U32.HI R17, R9, 0x1f, R17 ;  /* 0x0000001f09117819 */ /* 0x000fe40000010e11 */
[----:B-1----:R-:W-:Y:S02]  /*04e0*/  SHF.L.W.U32.HI R5, R8, 0x1, R9 ;  /* 0x0000000108057819 */ /* 0x002fe40000010e09 */
[----:B------:R-:W-:Y:S02]  /*04f0*/  SHF.L.W.U32.HI R4, R7, 0x1f, R21 ;  /* 0x0000001f07047819 */ /* 0x000fe40000010e15 */
[----:B0-----:R-:W-:-:S02]  /*0500*/  SHF.L.W.U32.HI R25, R6, 0x1, R7 ;  /* 0x0000000106197819 */ /* 0x001fc40000010e07 */
[----:B------:R-:W-:Y:S02]  /*0510*/  SHF.L.W.U32.HI R19, R19, 0x1, R6 ;  /* 0x0000000113137819 */ /* 0x000fe40000010e06 */
[----:B------:R-:W-:Y:S02]  /*0520*/  SHF.L.W.U32.HI R12, R6, 0x1f, R7 ;  /* 0x0000001f060c7819 */ /* 0x000fe40000010e07 */
[C---:B------:R-:W-:Y:S02]  /*0530*/  LOP3.LUT R10, R0.reuse, R27, R8, 0x96, !PT ;  /* 0x0000001b000a7212 */ /* 0x040fe400078e9608 */
[----:B------:R-:W-:Y:S02]  /*0540*/  LOP3.LUT R0, R0, R8, R27, 0xe8, !PT ;  /* 0x0000000800007212 */ /* 0x000fe400078ee81b */
[----:B------:R-:W-:Y:S02]  /*0550*/  LOP3.LUT R8, R17, R5, R9, 0x96, !PT ;  /* 0x0000000511087212 */ /* 0x000fe400078e9609 */
[----:B------:R-:W-:-:S02]  /*0560*/  LOP3.LUT R23, R4, R25, R7, 0x96, !PT ;  /* 0x0000001904177212 */ /* 0x000fc400078e9607 */
[C---:B------:R-:W-:Y:S02]  /*0570*/  LOP3.LUT R21, R12.reuse, R19, R6, 0x96, !PT ;  /* 0x000000130c157212 */ /* 0x040fe400078e9606 */
[----:B------:R-:W-:Y:S02]  /*0580*/  LOP3.LUT R9, R17, R9, R5, 0xe8, !PT ;  /* 0x0000000911097212 */ /* 0x000fe400078ee805 */
[----:B------:R-:W-:Y:S02]  /*0590*/  LOP3.LUT R19, R12, R6, R19, 0xe8, !PT ;  /* 0x000000060c137212 */ /* 0x000fe400078ee813 */
[----:B------:R-:W-:Y:S02]  /*05a0*/  SHF.L.W.U32.HI R17, R2, 0x1, R3 ;  /* 0x0000000102117819 */ /* 0x000fe40000010e03 */
[----:B------:R-:W-:Y:S02]  /*05b0*/  SHF.L.W.U32.HI R15, R3, 0x1f, R15 ;  /* 0x0000001f030f7819 */ /* 0x000fe40000010e0f */
[----:B------:R-:W-:-:S02]  /*05c0*/  LOP3.LUT R14, R23, R8, RZ, 0x3c, !PT ;  /* 0x00000008170e7212 */ /* 0x000fc400078e3cff */
[----:B------:R-:W-:Y:S02]  /*05d0*/  SHF.L.W.U32.HI R12, R13, 0x1, R2 ;  /* 0x000000010d0c7819 */ /* 0x000fe40000010e02 */
[----:B------:R-:W-:Y:S02]  /*05e0*/  LOP3.LUT R22, R4, R7, R25, 0xe8, !PT ;  /* 0x0000000704167212 */ /* 0x000fe400078ee819 */
[----:B------:R-:W-:Y:S01]  /*05f0*/  SHF.L.W.U32.HI R6, R2, 0x1f, R3 ;  /* 0x0000001f02067819 */ /* 0x000fe20000010e03 */
[----:B------:R-:W0:Y:S01]  /*0600*/  LDC.64 R4, c[0x0][0x388] ;  /* 0x0000e200ff047b82 */ /* 0x000e220000000a00 */
[----:B------:R-:W-:Y:S02]  /*0610*/  LOP3.LUT R13, R21, R10, RZ, 0x3c, !PT ;  /* 0x0000000a150d7212 */ /* 0x000fe400078e3cff */
[----:B------:R-:W-:Y:S02]  /*0620*/  LOP3.LUT R18, R15, R17, R14, 0x28, !PT ;  /* 0x000000110f127212 */ /* 0x000fe400078e280e */
[----:B------:R-:W-:-:S02]  /*0630*/  LOP3.LUT R20, R22, R9, RZ, 0x3c, !PT ;  /* 0x0000000916147212 */ /* 0x000fc400078e3cff */
[----:B------:R-:W-:Y:S02]  /*0640*/  LOP3.LUT R16, R6, R12, R13, 0x28, !PT ;  /* 0x0000000c06107212 */ /* 0x000fe400078e280d */
[----:B------:R-:W-:Y:S02]  /*0650*/  LOP3.LUT R7, R19, R0, RZ, 0x3c, !PT ;  /* 0x0000000013077212 */ /* 0x000fe400078e3cff */
[-CC-:B------:R-:W-:Y:S02]  /*0660*/  LOP3.LUT R18, R18, R23.reuse, R8.reuse, 0xf8, !PT ;  /* 0x0000001712127212 */ /* 0x180fe400078ef808 */
[----:B------:R-:W-:Y:S02]  /*0670*/  LOP3.LUT R8, R20, R23, R8, 0x78, !PT ;  /* 0x0000001714087212 */ /* 0x000fe400078e7808 */
[-CC-:B------:R-:W-:Y:S02]  /*0680*/  LOP3.LUT R16, R16, R21.reuse, R10.reuse, 0xf8, !PT ;  /* 0x0000001510107212 */ /* 0x180fe400078ef80a */
[----:B------:R-:W-:-:S02]  /*0690*/  LOP3.LUT R7, R7, R21, R10, 0x78, !PT ;  /* 0x0000001507077212 */ /* 0x000fc400078e780a */
[----:B------:R-:W-:Y:S02]  /*06a0*/  LOP3.LUT R9, R22, R9, R18, 0xe8, !PT ;  /* 0x0000000916097212 */ /* 0x000fe400078ee812 */
[-C--:B------:R-:W-:Y:S02]  /*06b0*/  LOP3.LUT R10, R8, R15.reuse, R17, 0x80, !PT ;  /* 0x0000000f080a7212 */ /* 0x080fe400078e8011 */
[----:B------:R-:W-:Y:S01]  /*06c0*/  LOP3.LUT R19, R19, R0, R16, 0xe8, !PT ;  /* 0x0000000013137212 */ /* 0x000fe200078ee810 */
[----:B0-----:R-:W-:Y:S01]  /*06d0*/  IMAD.WIDE.U32 R4, R11, 0x8, R4 ;  /* 0x000000080b047825 */ /* 0x001fe200078e0004 */
[----:B------:R-:W-:Y:S02]  /*06e0*/  LOP3.LUT R0, R7, R6, R12, 0x80, !PT ;  /* 0x0000000607007212 */ /* 0x000fe400078e800c */
[----:B------:R-:W-:Y:S02]  /*06f0*/  LOP3.LUT R9, R9, R10, RZ, 0xfc, !PT ;  /* 0x0000000a09097212 */ /* 0x000fe400078efcff */
[----:B------:R-:W-:-:S02]  /*0700*/  LOP3.LUT R10, R14, R15, R17, 0x96, !PT ;  /* 0x0000000f0e0a7212 */ /* 0x000fc400078e9611 */
[----:B------:R-:W-:Y:S02]  /*0710*/  LOP3.LUT R19, R19, R0, RZ, 0xfc, !PT ;  /* 0x0000000013137212 */ /* 0x000fe400078efcff */
[----:B------:R-:W-:Y:S02]  /*0720*/  LOP3.LUT R0, R13, R6, R12, 0x96, !PT ;  /* 0x000000060d007212 */ /* 0x000fe400078e960c */
[----:B------:R-:W-:Y:S02]  /*0730*/  LOP3.LUT R14, R15, R17, R14, 0xe8, !PT ;  /* 0x000000110f0e7212 */ /* 0x000fe400078ee80e */
[----:B------:R-:W-:Y:S02]  /*0740*/  LOP3.LUT R9, R10, R9, R3, 0x32, !PT ;  /* 0x000000090a097212 */ /* 0x000fe400078e3203 */
[----:B------:R-:W-:Y:S02]  /*0750*/  LOP3.LUT R6, R6, R12, R13, 0xe8, !PT ;  /* 0x0000000c06067212 */ /* 0x000fe400078ee80d */
[----:B------:R-:W-:-:S02]  /*0760*/  LOP3.LUT R2, R0, R19, R2, 0x32, !PT ;  /* 0x0000001300027212 */ /* 0x000fc400078e3202 */
[----:B------:R-:W-:Y:S02]  /*0770*/  LOP3.LUT R9, R9, R14, R8, 0x60, !PT ;  /* 0x0000000e09097212 */ /* 0x000fe400078e6008 */
[----:B------:R-:W-:-:S05]  /*0780*/  LOP3.LUT R8, R2, R6, R7, 0x60, !PT ;  /* 0x0000000602087212 */ /* 0x000fca00078e6007 */
[----:B------:R-:W-:Y:S01]  /*0790*/  STG.E.64 desc[UR4][R4.64], R8 ;  /* 0x0000000804007986 */ /* 0x000fe2000c101b04 */
[----:B------:R-:W-:Y:S05]  /*07a0*/  EXIT ;  /* 0x000000000000794d */ /* 0x000fea0003800000 */
.L_x_4:
[----:B------:R-:W-:-:S00]  /*07b0*/  BRA `(.L_x_4) ;  /* 0xfffffffc00fc7947 */ /* 0x000fc0000383ffff */
[----:B------:R-:W-:-:S00]  /*07c0*/  NOP ;  /* 0x0000000000007918 */ /* 0x000fc00000000000 */
        /* <DEDUP_REMOVED lines=11> */
.L_x_5:


//--------------------- .nv.shared.reserved.0     --------------------------
	.section	.nv.shared.reserved.0,"aw",@nobits
	.weak		__nv_reservedSMEM_offset_0_alias
	.size		__nv_reservedSMEM_offset_0_alias, 0, 64
	.other		__nv_reservedSMEM_offset_0_alias,@"STO_CUDA_RESERVED_SHARED STV_DEFAULT"
__nv_reservedSMEM_offset_0_alias:
	.zero		0
	.zero		64


//--------------------- .nv.constant0._Z16life_step_kernelPKmPmii --------------------------
	.section	.nv.constant0._Z16life_step_kernelPKmPmii,"a",@progbits
	.sectionflags	@""
	.align	4
.nv.constant0._Z16life_step_kernelPKmPmii:
	.zero		920


//--------------------- SYMBOLS --------------------------

	.type		.nv.reservedSmem.offset0,@object
	.size		.nv.reservedSmem.offset0,0x4
